//
// Generated by NVIDIA NVVM Compiler
//
// Compiler Build ID: CL-36424714
// Cuda compilation tools, release 13.0, V13.0.88
// Based on NVVM 20.0.0
//

.version 9.0
.target sm_100
.address_size 64

	// .globl	_Z12cudaAdditionPiS_S_i

.visible .entry _Z12cudaAdditionPiS_S_i(
	.param .u64 .ptr .align 1 _Z12cudaAdditionPiS_S_i_param_0,
	.param .u64 .ptr .align 1 _Z12cudaAdditionPiS_S_i_param_1,
	.param .u64 .ptr .align 1 _Z12cudaAdditionPiS_S_i_param_2,
	.param .u32 _Z12cudaAdditionPiS_S_i_param_3
)
{
	.reg .pred 	%p<2>;
	.reg .b32 	%r<9>;
	.reg .b64 	%rd<11>;

	ld.param.u64 	%rd1, [_Z12cudaAdditionPiS_S_i_param_0];
	ld.param.u64 	%rd2, [_Z12cudaAdditionPiS_S_i_param_1];
	ld.param.u64 	%rd3, [_Z12cudaAdditionPiS_S_i_param_2];
	ld.param.u32 	%r2, [_Z12cudaAdditionPiS_S_i_param_3];
	mov.u32 	%r3, %ctaid.x;
	mov.u32 	%r4, %ntid.x;
	mov.u32 	%r5, %tid.x;
	mad.lo.s32 	%r1, %r3, %r4, %r5;
	setp.ge.s32 	%p1, %r1, %r2;
	@%p1 bra 	$L__BB0_2;
	cvta.to.global.u64 	%rd4, %rd1;
	cvta.to.global.u64 	%rd5, %rd2;
	cvta.to.global.u64 	%rd6, %rd3;
	mul.wide.s32 	%rd7, %r1, 4;
	add.s64 	%rd8, %rd4, %rd7;
	ld.global.u32 	%r6, [%rd8];
	add.s64 	%rd9, %rd5, %rd7;
	ld.global.u32 	%r7, [%rd9];
	add.s32 	%r8, %r7, %r6;
	add.s64 	%rd10, %rd6, %rd7;
	st.global.u32 	[%rd10], %r8;
$L__BB0_2:
	ret;

}


// ===== COMPILED SASS (sm_100) =====

	.target	sm_100

	.elftype	@"ET_EXEC"


//--------------------- .note.nv.tkinfo           --------------------------
	.section	.note.nv.tkinfo,"",@"SHT_NOTE"
	.sectionflags	@"SHF_NOTE_NV_TKINFO"
	.tkinfo
        /*0018*/ 	.word	0x00000002
        /*0030*/ 	.string	""
        /*0030*/ 	.string	"ptxas"
        /*0030*/ 	.string	"Cuda compilation tools, release 13.0, V13.0.88"
        /*0030*/ 	.string	"Build cuda_13.0.r13.0/compiler.36424714_0"
        /*0030*/ 	.string	"-arch sm_100 -m 64 "



//--------------------- .note.nv.cuinfo           --------------------------
	.section	.note.nv.cuinfo,"",@"SHT_NOTE"
	.sectionflags	@"SHF_NOTE_NV_CUINFO"
        /*0018*/ 	.short	0x0002
        /*001a*/ 	.short	0x0064
        /*001c*/ 	.short	0x0082
	.zero		2


//--------------------- .nv.info                  --------------------------
	.section	.nv.info,"",@"SHT_CUDA_INFO"
	.align	4


	//----- nvinfo : EIATTR_REGCOUNT
	.align		4
        /*0000*/ 	.byte	0x04, 0x2f
        /*0002*/ 	.short	(.L_1 - .L_0)
	.align		4
.L_0:
        /*0004*/ 	.word	index@(_Z12cudaAdditionPiS_S_i)
        /*0008*/ 	.word	0x0000000c


	//----- nvinfo : EIATTR_FRAME_SIZE
	.align		4
.L_1:
        /*000c*/ 	.byte	0x04, 0x11
        /*000e*/ 	.short	(.L_3 - .L_2)
	.align		4
.L_2:
        /*0010*/ 	.word	index@(_Z12cudaAdditionPiS_S_i)
        /*0014*/ 	.word	0x00000000


	//----- nvinfo : EIATTR_MIN_STACK_SIZE
	.align		4
.L_3:
        /*0018*/ 	.byte	0x04, 0x12
        /*001a*/ 	.short	(.L_5 - .L_4)
	.align		4
.L_4:
        /*001c*/ 	.word	index@(_Z12cudaAdditionPiS_S_i)
        /*0020*/ 	.word	0x00000000
.L_5:


//--------------------- .nv.compat                --------------------------
	.section	.nv.compat,"",@"SHT_CUDA_COMPAT_INFO"
	.align	4
        /*0000*/ 	.byte	0x02, 0x09, 0x00, 0x00, 0x02, 0x02, 0x01, 0x00, 0x02, 0x05, 0x05, 0x00, 0x03, 0x07, 0x01, 0x01
        /*0010*/ 	.byte	0x02, 0x03, 0x00, 0x00, 0x02, 0x06, 0x01, 0x00, 0x04, 0x0b, 0x08, 0x00, 0x09, 0x00, 0x00, 0x00
        /*0020*/ 	.byte	0x00, 0x00, 0x00, 0x00


//--------------------- .nv.info._Z12cudaAdditionPiS_S_i --------------------------
	.section	.nv.info._Z12cudaAdditionPiS_S_i,"",@"SHT_CUDA_INFO"
	.sectionflags	@""
	.align	4


	//----- nvinfo : EIATTR_CUDA_API_VERSION
	.align		4
        /*0000*/ 	.byte	0x04, 0x37
        /*0002*/ 	.short	(.L_7 - .L_6)
.L_6:
        /*0004*/ 	.word	0x00000082


	//----- nvinfo : EIATTR_KPARAM_INFO
	.align		4
.L_7:
        /*0008*/ 	.byte	0x04, 0x17
        /*000a*/ 	.short	(.L_9 - .L_8)
.L_8:
        /*000c*/ 	.word	0x00000000
        /*0010*/ 	.short	0x0003
        /*0012*/ 	.short	0x0018
        /*0014*/ 	.byte	0x00, 0xf0, 0x11, 0x00


	//----- nvinfo : EIATTR_KPARAM_INFO
	.align		4
.L_9:
        /*0018*/ 	.byte	0x04, 0x17
        /*001a*/ 	.short	(.L_11 - .L_10)
.L_10:
        /*001c*/ 	.word	0x00000000
        /*0020*/ 	.short	0x0002
        /*0022*/ 	.short	0x0010
        /*0024*/ 	.byte	0x00, 0xf5, 0x21, 0x00


	//----- nvinfo : EIATTR_KPARAM_INFO
	.align		4
.L_11:
        /*0028*/ 	.byte	0x04, 0x17
        /*002a*/ 	.short	(.L_13 - .L_12)
.L_12:
        /*002c*/ 	.word	0x00000000
        /*0030*/ 	.short	0x0001
        /*0032*/ 	.short	0x0008
        /*0034*/ 	.byte	0x00, 0xf5, 0x21, 0x00


	//----- nvinfo : EIATTR_KPARAM_INFO
	.align		4
.L_13:
        /*0038*/ 	.byte	0x04, 0x17
        /*003a*/ 	.short	(.L_15 - .L_14)
.L_14:
        /*003c*/ 	.word	0x00000000
        /*0040*/ 	.short	0x0000
        /*0042*/ 	.short	0x0000
        /*0044*/ 	.byte	0x00, 0xf5, 0x21, 0x00


	//----- nvinfo : EIATTR_SPARSE_MMA_MASK
	.align		4
.L_15:
        /*0048*/ 	.byte	0x03, 0x50
        /*004a*/ 	.short	0x0000


	//----- nvinfo : EIATTR_MAXREG_COUNT
	.align		4
        /*004c*/ 	.byte	0x03, 0x1b
        /*004e*/ 	.short	0x00ff


	//----- nvinfo : EIATTR_MERCURY_ISA_VERSION
	.align		4
        /*0050*/ 	.byte	0x03, 0x5f
        /*0052*/ 	.short	0x0101


	//----- nvinfo : EIATTR_VRC_CTA_INIT_COUNT
	.align		4
        /*0054*/ 	.byte	0x02, 0x4a
	.zero		1
	.zero		1


	//----- nvinfo : EIATTR_EXIT_INSTR_OFFSETS
	.align		4
        /*0058*/ 	.byte	0x04, 0x1c
        /*005a*/ 	.short	(.L_17 - .L_16)


	//   ....[0]....
.L_16:
        /*005c*/ 	.word	0x00000070


	//   ....[1]....
        /*0060*/ 	.word	0x00000130


	//----- nvinfo : EIATTR_CBANK_PARAM_SIZE
	.align		4
.L_17:
        /*0064*/ 	.byte	0x03, 0x19
        /*0066*/ 	.short	0x001c


	//----- nvinfo : EIATTR_PARAM_CBANK
	.align		4
        /*0068*/ 	.byte	0x04, 0x0a
        /*006a*/ 	.short	(.L_19 - .L_18)
	.align		4
.L_18:
        /*006c*/ 	.word	index@(.nv.constant0._Z12cudaAdditionPiS_S_i)
        /*0070*/ 	.short	0x0380
        /*0072*/ 	.short	0x001c


	//----- nvinfo : EIATTR_SW_WAR
	.align		4
.L_19:
        /*0074*/ 	.byte	0x04, 0x36
        /*0076*/ 	.short	(.L_21 - .L_20)
.L_20:
        /*0078*/ 	.word	0x00000008
.L_21:


//--------------------- .nv.callgraph             --------------------------
	.section	.nv.callgraph,"",@"SHT_CUDA_CALLGRAPH"
	.align	4
	.sectionentsize	8
	.align		4
        /*0000*/ 	.word	0x00000000
	.align		4
        /*0004*/ 	.word	0xffffffff
	.align		4
        /*0008*/ 	.word	0x00000000
	.align		4
        /*000c*/ 	.word	0xfffffffe
	.align		4
        /*0010*/ 	.word	0x00000000
	.align		4
        /*0014*/ 	.word	0xfffffffd
	.align		4
        /*0018*/ 	.word	0x00000000
	.align		4
        /*001c*/ 	.word	0xfffffffc


//--------------------- .text._Z12cudaAdditionPiS_S_i --------------------------
	.section	.text._Z12cudaAdditionPiS_S_i,"ax",@progbits
	.align	128
        .global         _Z12cudaAdditionPiS_S_i
        .type           _Z12cudaAdditionPiS_S_i,@function
        .size           _Z12cudaAdditionPiS_S_i,(.L_x_1 - _Z12cudaAdditionPiS_S_i)
        .other          _Z12cudaAdditionPiS_S_i,@"STO_CUDA_ENTRY STV_DEFAULT"
_Z12cudaAdditionPiS_S_i:
.text._Z12cudaAdditionPiS_S_i:
[----:B------:R-:W-:Y:S01]  /*0000*/  LDC R1, c[0x0][0x37c] ;  /* 0x0000df00ff017b82 */ /* 0x000fe20000000800 */
[----:B------:R-:W0:Y:S07]  /*0010*/  S2R R0, SR_TID.X ;  /* 0x0000000000007919 */ /* 0x000e2e0000002100 */
[----:B------:R-:W0:Y:S01]  /*0020*/  S2UR UR4, SR_CTAID.X ;  /* 0x00000000000479c3 */ /* 0x000e220000002500 */
[----:B------:R-:W1:Y:S07]  /*0030*/  LDCU UR5, c[0x0][0x398] ;  /* 0x00007300ff0577ac */ /* 0x000e6e0008000800 */
[----:B------:R-:W0:Y:S02]  /*0040*/  LDC R9, c[0x0][0x360] ;  /* 0x0000d800ff097b82 */ /* 0x000e240000000800 */
[----:B0-----:R-:W-:-:S05]  /*0050*/  IMAD R9, R9, UR4, R0 ;  /* 0x0000000409097c24 */ /* 0x001fca000f8e0200 */
[----:B-1----:R-:W-:-:S13]  /*0060*/  ISETP.GE.AND P0, PT, R9, UR5, PT ;  /* 0x0000000509007c0c */ /* 0x002fda000bf06270 */
[----:B------:R-:W-:Y:S05]  /*0070*/  @P0 EXIT ;  /* 0x000000000000094d */ /* 0x000fea0003800000 */
[----:B------:R-:W0:Y:S01]  /*0080*/  LDC.64 R2, c[0x0][0x380] ;  /* 0x0000e000ff027b82 */ /* 0x000e220000000a00 */
[----:B------:R-:W1:Y:S07]  /*0090*/  LDCU.64 UR4, c[0x0][0x358] ;  /* 0x00006b00ff0477ac */ /* 0x000e6e0008000a00 */
[----:B------:R-:W2:Y:S08]  /*00a0*/  LDC.64 R4, c[0x0][0x388] ;  /* 0x0000e200ff047b82 */ /* 0x000eb00000000a00 */
[----:B------:R-:W3:Y:S01]  /*00b0*/  LDC.64 R6, c[0x0][0x390] ;  /* 0x0000e400ff067b82 */ /* 0x000ee20000000a00 */
[----:B0-----:R-:W-:-:S06]  /*00c0*/  IMAD.WIDE R2, R9, 0x4, R2 ;  /* 0x0000000409027825 */ /* 0x001fcc00078e0202 */
[----:B-1----:R-:W4:Y:S01]  /*00d0*/  LDG.E R2, desc[UR4][R2.64] ;  /* 0x0000000402027981 */ /* 0x002f22000c1e1900 */
[----:B--2---:R-:W-:-:S06]  /*00e0*/  IMAD.WIDE R4, R9, 0x4, R4 ;  /* 0x0000000409047825 */ /* 0x004fcc00078e0204 */
[----:B------:R-:W4:Y:S01]  /*00f0*/  LDG.E R5, desc[UR4][R4.64] ;  /* 0x0000000404057981 */ /* 0x000f22000c1e1900 */
[----:B---3--:R-:W-:Y:S01]  /*0100*/  IMAD.WIDE R6, R9, 0x4, R6 ;  /* 0x0000000409067825 */ /* 0x008fe200078e0206 */
[----:B----4-:R-:W-:-:S05]  /*0110*/  IADD3 R9, PT, PT, R2, R5, RZ ;  /* 0x0000000502097210 */ /* 0x010fca0007ffe0ff */
[----:B------:R-:W-:Y:S01]  /*0120*/  STG.E desc[UR4][R6.64], R9 ;  /* 0x0000000906007986 */ /* 0x000fe2000c101904 */
[----:B------:R-:W-:Y:S05]  /*0130*/  EXIT ;  /* 0x000000000000794d */ /* 0x000fea0003800000 */
.L_x_0:
[----:B------:R-:W-:-:S00]  /*0140*/  BRA `(.L_x_0) ;  /* 0xfffffffc00fc7947 */ /* 0x000fc0000383ffff */
[----:B------:R-:W-:-:S00]  /*0150*/  NOP ;  /* 0x0000000000007918 */ /* 0x000fc00000000000 */
        /* <DEDUP_REMOVED lines=10> */
.L_x_1:


//--------------------- .nv.shared.reserved.0     --------------------------
	.section	.nv.shared.reserved.0,"aw",@nobits
	.weak		__nv_reservedSMEM_offset_0_alias
	.size		__nv_reservedSMEM_offset_0_alias, 0, 64
	.other		__nv_reservedSMEM_offset_0_alias,@"STO_CUDA_RESERVED_SHARED STV_DEFAULT"
__nv_reservedSMEM_offset_0_alias:
	.zero		0
	.zero		64


//--------------------- .nv.constant0._Z12cudaAdditionPiS_S_i --------------------------
	.section	.nv.constant0._Z12cudaAdditionPiS_S_i,"a",@progbits
	.sectionflags	@""
	.align	4
.nv.constant0._Z12cudaAdditionPiS_S_i:
	.zero		924


//--------------------- SYMBOLS --------------------------

	.type		.nv.reservedSmem.offset0,@object
	.size		.nv.reservedSmem.offset0,0x4
